//
// Generated by NVIDIA NVVM Compiler
//
// Compiler Build ID: CL-36424714
// Cuda compilation tools, release 13.0, V13.0.88
// Based on NVVM 20.0.0
//

.version 9.0
.target sm_100
.address_size 64

	// .globl	_Z14stencil_kernelPfS_j
.const .align 4 .f32 c0;
.const .align 4 .f32 c1;
.const .align 4 .f32 c2;
.const .align 4 .f32 c3;
.const .align 4 .f32 c4;
.const .align 4 .f32 c5;
.const .align 4 .f32 c6;
// _ZZ14stencil_kernelPfS_jE8inCurr_s has been demoted

.visible .entry _Z14stencil_kernelPfS_j(
	.param .u64 .ptr .align 1 _Z14stencil_kernelPfS_j_param_0,
	.param .u64 .ptr .align 1 _Z14stencil_kernelPfS_j_param_1,
	.param .u32 _Z14stencil_kernelPfS_j_param_2
)
{
	.reg .pred 	%p<104>;
	.reg .b32 	%r<102>;
	.reg .b32 	%f<44>;
	.reg .b64 	%rd<31>;
	// demoted variable
	.shared .align 4 .b8 _ZZ14stencil_kernelPfS_jE8inCurr_s[256];
	ld.param.u64 	%rd3, [_Z14stencil_kernelPfS_j_param_0];
	ld.param.u64 	%rd4, [_Z14stencil_kernelPfS_j_param_1];
	ld.param.u32 	%r17, [_Z14stencil_kernelPfS_j_param_2];
	cvta.to.global.u64 	%rd1, %rd4;
	cvta.to.global.u64 	%rd2, %rd3;
	mov.u32 	%r1, %ctaid.z;
	mul.lo.s32 	%r2, %r1, 6;
	mov.u32 	%r18, %ctaid.y;
	mov.u32 	%r3, %tid.y;
	mad.lo.s32 	%r19, %r18, 6, %r3;
	add.s32 	%r5, %r19, -1;
	setp.eq.s32 	%p2, %r19, 0;
	mov.u32 	%r20, %ctaid.x;
	mov.u32 	%r6, %tid.x;
	mad.lo.s32 	%r21, %r20, 6, %r6;
	add.s32 	%r7, %r21, -1;
	setp.ge.u32 	%p3, %r2, %r17;
	or.pred  	%p4, %p3, %p2;
	setp.ge.u32 	%p5, %r5, %r17;
	or.pred  	%p6, %p4, %p5;
	setp.lt.s32 	%p7, %r7, 0;
	or.pred  	%p8, %p7, %p6;
	setp.ge.u32 	%p9, %r7, %r17;
	shl.b32 	%r22, %r3, 5;
	mov.u32 	%r23, _ZZ14stencil_kernelPfS_jE8inCurr_s;
	add.s32 	%r24, %r23, %r22;
	shl.b32 	%r25, %r6, 2;
	add.s32 	%r8, %r24, %r25;
	or.pred  	%p10, %p9, %p8;
	@%p10 bra 	$L__BB0_2;
	mad.lo.s32 	%r26, %r17, %r2, %r5;
	mad.lo.s32 	%r27, %r26, %r17, %r7;
	mul.wide.u32 	%rd5, %r27, 4;
	add.s64 	%rd6, %rd2, %rd5;
	ld.global.f32 	%f37, [%rd6];
	st.shared.f32 	[%r8], %f37;
$L__BB0_2:
	setp.lt.s32 	%p11, %r7, 0;
	setp.eq.s32 	%p12, %r19, 0;
	add.s32 	%r9, %r17, -1;
	add.s32 	%r28, %r3, -7;
	add.s32 	%r29, %r6, -7;
	min.u32 	%r30, %r28, %r29;
	setp.lt.u32 	%p1, %r30, -6;
	ld.const.f32 	%f3, [c0];
	ld.const.f32 	%f4, [c1];
	add.s32 	%r10, %r2, 1;
	max.u32 	%r31, %r10, %r5;
	max.u32 	%r32, %r31, %r7;
	setp.ge.u32 	%p13, %r32, %r17;
	or.pred  	%p14, %p13, %p12;
	or.pred  	%p15, %p14, %p11;
	@%p15 bra 	$L__BB0_4;
	mad.lo.s32 	%r33, %r10, %r17, %r5;
	mad.lo.s32 	%r34, %r33, %r17, %r7;
	mul.wide.u32 	%rd7, %r34, 4;
	add.s64 	%rd8, %rd2, %rd7;
	ld.global.f32 	%f38, [%rd8];
$L__BB0_4:
	setp.lt.u32 	%p16, %r5, %r9;
	setp.gt.u32 	%p17, %r19, 1;
	bar.sync 	0;
	setp.ne.s32 	%p18, %r1, 0;
	setp.lt.u32 	%p19, %r2, %r9;
	and.pred  	%p20, %p18, %p19;
	and.pred  	%p21, %p17, %p20;
	and.pred  	%p22, %p21, %p16;
	setp.gt.s32 	%p23, %r7, 0;
	setp.lt.u32 	%p24, %r7, %r9;
	and.pred  	%p25, %p23, %p24;
	and.pred  	%p26, %p22, %p25;
	not.pred 	%p27, %p26;
	or.pred  	%p28, %p27, %p1;
	@%p28 bra 	$L__BB0_6;
	ld.shared.f32 	%f19, [%r8+-4];
	mul.f32 	%f20, %f4, %f19;
	fma.rn.f32 	%f21, %f37, %f3, %f20;
	mad.lo.s32 	%r35, %r2, %r17, %r5;
	mad.lo.s32 	%r36, %r35, %r17, %r7;
	mul.wide.u32 	%rd9, %r36, 4;
	add.s64 	%rd10, %rd1, %rd9;
	st.global.f32 	[%rd10], %f21;
$L__BB0_6:
	setp.lt.s32 	%p29, %r7, 0;
	setp.eq.s32 	%p30, %r19, 0;
	bar.sync 	0;
	st.shared.f32 	[%r8], %f38;
	add.s32 	%r11, %r2, 2;
	max.u32 	%r37, %r11, %r5;
	max.u32 	%r38, %r37, %r7;
	setp.ge.u32 	%p31, %r38, %r17;
	or.pred  	%p32, %p31, %p30;
	or.pred  	%p33, %p32, %p29;
	mov.f32 	%f39, %f38;
	@%p33 bra 	$L__BB0_8;
	mad.lo.s32 	%r39, %r11, %r17, %r5;
	mad.lo.s32 	%r40, %r39, %r17, %r7;
	mul.wide.u32 	%rd11, %r40, 4;
	add.s64 	%rd12, %rd2, %rd11;
	ld.global.f32 	%f39, [%rd12];
$L__BB0_8:
	setp.gt.u32 	%p34, %r19, 1;
	bar.sync 	0;
	setp.lt.u32 	%p35, %r31, %r9;
	and.pred  	%p36, %p35, %p34;
	setp.gt.s32 	%p37, %r7, 0;
	setp.lt.u32 	%p38, %r7, %r9;
	and.pred  	%p39, %p37, %p38;
	and.pred  	%p40, %p36, %p39;
	not.pred 	%p41, %p40;
	setp.lt.u32 	%p42, %r30, -6;
	or.pred  	%p43, %p41, %p42;
	@%p43 bra 	$L__BB0_10;
	ld.shared.f32 	%f22, [%r8+-4];
	mul.f32 	%f23, %f4, %f22;
	fma.rn.f32 	%f24, %f38, %f3, %f23;
	mad.lo.s32 	%r48, %r10, %r17, %r5;
	mad.lo.s32 	%r49, %r48, %r17, %r7;
	mul.wide.u32 	%rd13, %r49, 4;
	add.s64 	%rd14, %rd1, %rd13;
	st.global.f32 	[%rd14], %f24;
$L__BB0_10:
	setp.lt.s32 	%p44, %r7, 0;
	setp.eq.s32 	%p45, %r19, 0;
	bar.sync 	0;
	st.shared.f32 	[%r8], %f39;
	add.s32 	%r12, %r2, 3;
	max.u32 	%r50, %r12, %r5;
	max.u32 	%r51, %r50, %r7;
	setp.ge.u32 	%p46, %r51, %r17;
	or.pred  	%p47, %p46, %p45;
	or.pred  	%p48, %p47, %p44;
	mov.f32 	%f40, %f39;
	@%p48 bra 	$L__BB0_12;
	mad.lo.s32 	%r52, %r12, %r17, %r5;
	mad.lo.s32 	%r53, %r52, %r17, %r7;
	mul.wide.u32 	%rd15, %r53, 4;
	add.s64 	%rd16, %rd2, %rd15;
	ld.global.f32 	%f40, [%rd16];
$L__BB0_12:
	setp.gt.u32 	%p49, %r19, 1;
	bar.sync 	0;
	setp.lt.u32 	%p50, %r37, %r9;
	and.pred  	%p51, %p50, %p49;
	setp.gt.s32 	%p52, %r7, 0;
	setp.lt.u32 	%p53, %r7, %r9;
	and.pred  	%p54, %p52, %p53;
	and.pred  	%p55, %p51, %p54;
	not.pred 	%p56, %p55;
	setp.lt.u32 	%p57, %r30, -6;
	or.pred  	%p58, %p56, %p57;
	@%p58 bra 	$L__BB0_14;
	ld.shared.f32 	%f25, [%r8+-4];
	mul.f32 	%f26, %f4, %f25;
	fma.rn.f32 	%f27, %f39, %f3, %f26;
	mad.lo.s32 	%r61, %r11, %r17, %r5;
	mad.lo.s32 	%r62, %r61, %r17, %r7;
	mul.wide.u32 	%rd17, %r62, 4;
	add.s64 	%rd18, %rd1, %rd17;
	st.global.f32 	[%rd18], %f27;
$L__BB0_14:
	setp.lt.s32 	%p59, %r7, 0;
	setp.eq.s32 	%p60, %r19, 0;
	bar.sync 	0;
	st.shared.f32 	[%r8], %f40;
	add.s32 	%r13, %r2, 4;
	max.u32 	%r63, %r13, %r5;
	max.u32 	%r64, %r63, %r7;
	setp.ge.u32 	%p61, %r64, %r17;
	or.pred  	%p62, %p61, %p60;
	or.pred  	%p63, %p62, %p59;
	mov.f32 	%f41, %f40;
	@%p63 bra 	$L__BB0_16;
	mad.lo.s32 	%r65, %r13, %r17, %r5;
	mad.lo.s32 	%r66, %r65, %r17, %r7;
	mul.wide.u32 	%rd19, %r66, 4;
	add.s64 	%rd20, %rd2, %rd19;
	ld.global.f32 	%f41, [%rd20];
$L__BB0_16:
	setp.gt.u32 	%p64, %r19, 1;
	bar.sync 	0;
	setp.lt.u32 	%p65, %r50, %r9;
	and.pred  	%p66, %p65, %p64;
	setp.gt.s32 	%p67, %r7, 0;
	setp.lt.u32 	%p68, %r7, %r9;
	and.pred  	%p69, %p67, %p68;
	and.pred  	%p70, %p66, %p69;
	not.pred 	%p71, %p70;
	setp.lt.u32 	%p72, %r30, -6;
	or.pred  	%p73, %p71, %p72;
	@%p73 bra 	$L__BB0_18;
	ld.shared.f32 	%f28, [%r8+-4];
	mul.f32 	%f29, %f4, %f28;
	fma.rn.f32 	%f30, %f40, %f3, %f29;
	mad.lo.s32 	%r74, %r12, %r17, %r5;
	mad.lo.s32 	%r75, %r74, %r17, %r7;
	mul.wide.u32 	%rd21, %r75, 4;
	add.s64 	%rd22, %rd1, %rd21;
	st.global.f32 	[%rd22], %f30;
$L__BB0_18:
	setp.lt.s32 	%p74, %r7, 0;
	setp.eq.s32 	%p75, %r19, 0;
	bar.sync 	0;
	st.shared.f32 	[%r8], %f41;
	add.s32 	%r14, %r2, 5;
	max.u32 	%r76, %r14, %r5;
	max.u32 	%r77, %r76, %r7;
	setp.ge.u32 	%p76, %r77, %r17;
	or.pred  	%p77, %p76, %p75;
	or.pred  	%p78, %p77, %p74;
	mov.f32 	%f42, %f41;
	@%p78 bra 	$L__BB0_20;
	mad.lo.s32 	%r78, %r14, %r17, %r5;
	mad.lo.s32 	%r79, %r78, %r17, %r7;
	mul.wide.u32 	%rd23, %r79, 4;
	add.s64 	%rd24, %rd2, %rd23;
	ld.global.f32 	%f42, [%rd24];
$L__BB0_20:
	setp.gt.u32 	%p79, %r19, 1;
	bar.sync 	0;
	setp.lt.u32 	%p80, %r63, %r9;
	and.pred  	%p81, %p80, %p79;
	setp.gt.s32 	%p82, %r7, 0;
	setp.lt.u32 	%p83, %r7, %r9;
	and.pred  	%p84, %p82, %p83;
	and.pred  	%p85, %p81, %p84;
	not.pred 	%p86, %p85;
	setp.lt.u32 	%p87, %r30, -6;
	or.pred  	%p88, %p86, %p87;
	@%p88 bra 	$L__BB0_22;
	ld.shared.f32 	%f31, [%r8+-4];
	mul.f32 	%f32, %f4, %f31;
	fma.rn.f32 	%f33, %f41, %f3, %f32;
	mad.lo.s32 	%r87, %r13, %r17, %r5;
	mad.lo.s32 	%r88, %r87, %r17, %r7;
	mul.wide.u32 	%rd25, %r88, 4;
	add.s64 	%rd26, %rd1, %rd25;
	st.global.f32 	[%rd26], %f33;
$L__BB0_22:
	setp.lt.s32 	%p89, %r7, 0;
	setp.eq.s32 	%p90, %r19, 0;
	bar.sync 	0;
	st.shared.f32 	[%r8], %f42;
	add.s32 	%r15, %r2, 6;
	max.u32 	%r89, %r15, %r5;
	max.u32 	%r90, %r89, %r7;
	setp.ge.u32 	%p91, %r90, %r17;
	or.pred  	%p92, %p91, %p90;
	or.pred  	%p93, %p92, %p89;
	mov.f32 	%f43, %f42;
	@%p93 bra 	$L__BB0_24;
	mad.lo.s32 	%r91, %r15, %r17, %r5;
	mad.lo.s32 	%r92, %r91, %r17, %r7;
	mul.wide.u32 	%rd27, %r92, 4;
	add.s64 	%rd28, %rd2, %rd27;
	ld.global.f32 	%f43, [%rd28];
$L__BB0_24:
	setp.gt.u32 	%p94, %r19, 1;
	bar.sync 	0;
	setp.lt.u32 	%p95, %r76, %r9;
	and.pred  	%p96, %p95, %p94;
	setp.gt.s32 	%p97, %r7, 0;
	setp.lt.u32 	%p98, %r7, %r9;
	and.pred  	%p99, %p97, %p98;
	and.pred  	%p100, %p96, %p99;
	not.pred 	%p101, %p100;
	setp.lt.u32 	%p102, %r30, -6;
	or.pred  	%p103, %p101, %p102;
	@%p103 bra 	$L__BB0_26;
	ld.shared.f32 	%f34, [%r8+-4];
	mul.f32 	%f35, %f4, %f34;
	fma.rn.f32 	%f36, %f42, %f3, %f35;
	mad.lo.s32 	%r100, %r14, %r17, %r5;
	mad.lo.s32 	%r101, %r100, %r17, %r7;
	mul.wide.u32 	%rd29, %r101, 4;
	add.s64 	%rd30, %rd1, %rd29;
	st.global.f32 	[%rd30], %f36;
$L__BB0_26:
	bar.sync 	0;
	st.shared.f32 	[%r8], %f43;
	ret;

}


// ===== COMPILED SASS (sm_100) =====

	.target	sm_100

	.elftype	@"ET_EXEC"


//--------------------- .note.nv.tkinfo           --------------------------
	.section	.note.nv.tkinfo,"",@"SHT_NOTE"
	.sectionflags	@"SHF_NOTE_NV_TKINFO"
	.tkinfo
        /*0018*/ 	.word	0x00000002
        /*0030*/ 	.string	""
        /*0030*/ 	.string	"ptxas"
        /*0030*/ 	.string	"Cuda compilation tools, release 13.0, V13.0.88"
        /*0030*/ 	.string	"Build cuda_13.0.r13.0/compiler.36424714_0"
        /*0030*/ 	.string	"-arch sm_100 -m 64 "



//--------------------- .note.nv.cuinfo           --------------------------
	.section	.note.nv.cuinfo,"",@"SHT_NOTE"
	.sectionflags	@"SHF_NOTE_NV_CUINFO"
        /*0018*/ 	.short	0x0002
        /*001a*/ 	.short	0x0064
        /*001c*/ 	.short	0x0082
	.zero		2


//--------------------- .nv.info                  --------------------------
	.section	.nv.info,"",@"SHT_CUDA_INFO"
	.align	4


	//----- nvinfo : EIATTR_REGCOUNT
	.align		4
        /*0000*/ 	.byte	0x04, 0x2f
        /*0002*/ 	.short	(.L_8 - .L_7)
	.align		4
.L_7:
        /*0004*/ 	.word	index@(_Z14stencil_kernelPfS_j)
        /*0008*/ 	.word	0x00000016


	//----- nvinfo : EIATTR_FRAME_SIZE
	.align		4
.L_8:
        /*000c*/ 	.byte	0x04, 0x11
        /*000e*/ 	.short	(.L_10 - .L_9)
	.align		4
.L_9:
        /*0010*/ 	.word	index@(_Z14stencil_kernelPfS_j)
        /*0014*/ 	.word	0x00000000


	//----- nvinfo : EIATTR_MIN_STACK_SIZE
	.align		4
.L_10:
        /*0018*/ 	.byte	0x04, 0x12
        /*001a*/ 	.short	(.L_12 - .L_11)
	.align		4
.L_11:
        /*001c*/ 	.word	index@(_Z14stencil_kernelPfS_j)
        /*0020*/ 	.word	0x00000000
.L_12:


//--------------------- .nv.compat                --------------------------
	.section	.nv.compat,"",@"SHT_CUDA_COMPAT_INFO"
	.align	4
        /*0000*/ 	.byte	0x02, 0x09, 0x00, 0x00, 0x02, 0x02, 0x01, 0x00, 0x02, 0x05, 0x05, 0x00, 0x03, 0x07, 0x01, 0x01
        /*0010*/ 	.byte	0x02, 0x03, 0x00, 0x00, 0x02, 0x06, 0x01, 0x00, 0x04, 0x0b, 0x08, 0x00, 0x09, 0x00, 0x00, 0x00
        /*0020*/ 	.byte	0x00, 0x00, 0x00, 0x00


//--------------------- .nv.info._Z14stencil_kernelPfS_j --------------------------
	.section	.nv.info._Z14stencil_kernelPfS_j,"",@"SHT_CUDA_INFO"
	.sectionflags	@""
	.align	4


	//----- nvinfo : EIATTR_CUDA_API_VERSION
	.align		4
        /*0000*/ 	.byte	0x04, 0x37
        /*0002*/ 	.short	(.L_14 - .L_13)
.L_13:
        /*0004*/ 	.word	0x00000082


	//----- nvinfo : EIATTR_KPARAM_INFO
	.align		4
.L_14:
        /*0008*/ 	.byte	0x04, 0x17
        /*000a*/ 	.short	(.L_16 - .L_15)
.L_15:
        /*000c*/ 	.word	0x00000000
        /*0010*/ 	.short	0x0002
        /*0012*/ 	.short	0x0010
        /*0014*/ 	.byte	0x00, 0xf0, 0x11, 0x00


	//----- nvinfo : EIATTR_KPARAM_INFO
	.align		4
.L_16:
        /*0018*/ 	.byte	0x04, 0x17
        /*001a*/ 	.short	(.L_18 - .L_17)
.L_17:
        /*001c*/ 	.word	0x00000000
        /*0020*/ 	.short	0x0001
        /*0022*/ 	.short	0x0008
        /*0024*/ 	.byte	0x00, 0xf5, 0x21, 0x00


	//----- nvinfo : EIATTR_KPARAM_INFO
	.align		4
.L_18:
        /*0028*/ 	.byte	0x04, 0x17
        /*002a*/ 	.short	(.L_20 - .L_19)
.L_19:
        /*002c*/ 	.word	0x00000000
        /*0030*/ 	.short	0x0000
        /*0032*/ 	.short	0x0000
        /*0034*/ 	.byte	0x00, 0xf5, 0x21, 0x00


	//----- nvinfo : EIATTR_SPARSE_MMA_MASK
	.align		4
.L_20:
        /*0038*/ 	.byte	0x03, 0x50
        /*003a*/ 	.short	0x0000


	//----- nvinfo : EIATTR_MAXREG_COUNT
	.align		4
        /*003c*/ 	.byte	0x03, 0x1b
        /*003e*/ 	.short	0x00ff


	//----- nvinfo : EIATTR_NUM_BARRIERS
	.align		4
        /*0040*/ 	.byte	0x02, 0x4c
        /*0042*/ 	.byte	0x01
	.zero		1


	//----- nvinfo : EIATTR_MERCURY_ISA_VERSION
	.align		4
        /*0044*/ 	.byte	0x03, 0x5f
        /*0046*/ 	.short	0x0101


	//----- nvinfo : EIATTR_VRC_CTA_INIT_COUNT
	.align		4
        /*0048*/ 	.byte	0x02, 0x4a
	.zero		1
	.zero		1


	//----- nvinfo : EIATTR_EXIT_INSTR_OFFSETS
	.align		4
        /*004c*/ 	.byte	0x04, 0x1c
        /*004e*/ 	.short	(.L_22 - .L_21)


	//   ....[0]....
.L_21:
        /*0050*/ 	.word	0x00000d20


	//----- nvinfo : EIATTR_CRS_STACK_SIZE
	.align		4
.L_22:
        /*0054*/ 	.byte	0x04, 0x1e
        /*0056*/ 	.short	(.L_24 - .L_23)
.L_23:
        /*0058*/ 	.word	0x00000000


	//----- nvinfo : EIATTR_CBANK_PARAM_SIZE
	.align		4
.L_24:
        /*005c*/ 	.byte	0x03, 0x19
        /*005e*/ 	.short	0x0014


	//----- nvinfo : EIATTR_PARAM_CBANK
	.align		4
        /*0060*/ 	.byte	0x04, 0x0a
        /*0062*/ 	.short	(.L_26 - .L_25)
	.align		4
.L_25:
        /*0064*/ 	.word	index@(.nv.constant0._Z14stencil_kernelPfS_j)
        /*0068*/ 	.short	0x0380
        /*006a*/ 	.short	0x0014


	//----- nvinfo : EIATTR_SW_WAR
	.align		4
.L_26:
        /*006c*/ 	.byte	0x04, 0x36
        /*006e*/ 	.short	(.L_28 - .L_27)
.L_27:
        /*0070*/ 	.word	0x00000008
.L_28:


//--------------------- .nv.callgraph             --------------------------
	.section	.nv.callgraph,"",@"SHT_CUDA_CALLGRAPH"
	.align	4
	.sectionentsize	8
	.align		4
        /*0000*/ 	.word	0x00000000
	.align		4
        /*0004*/ 	.word	0xffffffff
	.align		4
        /*0008*/ 	.word	0x00000000
	.align		4
        /*000c*/ 	.word	0xfffffffe
	.align		4
        /*0010*/ 	.word	0x00000000
	.align		4
        /*0014*/ 	.word	0xfffffffd
	.align		4
        /*0018*/ 	.word	0x00000000
	.align		4
        /*001c*/ 	.word	0xfffffffc


//--------------------- .nv.constant3             --------------------------
	.section	.nv.constant3,"a",@progbits
	.align	4
.nv.constant3:
	.type		c0,@object
	.size		c0,(c1 - c0)
c0:
	.zero		4
	.type		c1,@object
	.size		c1,(c2 - c1)
c1:
	.zero		4
	.type		c2,@object
	.size		c2,(c3 - c2)
c2:
	.zero		4
	.type		c3,@object
	.size		c3,(c4 - c3)
c3:
	.zero		4
	.type		c4,@object
	.size		c4,(c5 - c4)
c4:
	.zero		4
	.type		c5,@object
	.size		c5,(c6 - c5)
c5:
	.zero		4
	.type		c6,@object
	.size		c6,(.L_6 - c6)
c6:
	.zero		4
.L_6:


//--------------------- .text._Z14stencil_kernelPfS_j --------------------------
	.section	.text._Z14stencil_kernelPfS_j,"ax",@progbits
	.align	128
        .global         _Z14stencil_kernelPfS_j
        .type           _Z14stencil_kernelPfS_j,@function
        .size           _Z14stencil_kernelPfS_j,(.L_x_13 - _Z14stencil_kernelPfS_j)
        .other          _Z14stencil_kernelPfS_j,@"STO_CUDA_ENTRY STV_DEFAULT"
_Z14stencil_kernelPfS_j:
.text._Z14stencil_kernelPfS_j:
[----:B------:R-:W-:Y:S01]  /*0000*/  LDC R1, c[0x0][0x37c] ;  /* 0x0000df00ff017b82 */ /* 0x000fe20000000800 */
[----:B------:R-:W0:Y:S07]  /*0010*/  S2R R15, SR_TID.Y ;  /* 0x00000000000f7919 */ /* 0x000e2e0000002200 */
[----:B------:R-:W1:Y:S01]  /*0020*/  S2UR UR5, SR_CTAID.Z ;  /* 0x00000000000579c3 */ /* 0x000e620000002700 */
[----:B------:R-:W2:Y:S01]  /*0030*/  LDCU.64 UR10, c[0x0][0x358] ;  /* 0x00006b00ff0a77ac */ /* 0x000ea20008000a00 */
[----:B------:R-:W0:Y:S01]  /*0040*/  S2R R4, SR_CTAID.Y ;  /* 0x0000000000047919 */ /* 0x000e220000002600 */
[----:B------:R-:W3:Y:S05]  /*0050*/  S2R R5, SR_CTAID.X ;  /* 0x0000000000057919 */ /* 0x000eea0000002500 */
[----:B------:R-:W4:Y:S01]  /*0060*/  LDC R0, c[0x0][0x390] ;  /* 0x0000e400ff007b82 */ /* 0x000f220000000800 */
[----:B------:R-:W3:Y:S01]  /*0070*/  S2R R8, SR_TID.X ;  /* 0x0000000000087919 */ /* 0x000ee20000002100 */
[----:B-1----:R-:W-:-:S04]  /*0080*/  UIMAD UR4, UR5, 0x6, URZ ;  /* 0x00000006050478a4 */ /* 0x002fc8000f8e02ff */
[----:B------:R-:W-:Y:S01]  /*0090*/  UIADD3 UR7, UPT, UPT, UR4, 0x1, URZ ;  /* 0x0000000104077890 */ /* 0x000fe2000fffe0ff */
[----:B0-----:R-:W-:-:S04]  /*00a0*/  IMAD R9, R4, 0x6, R15 ;  /* 0x0000000604097824 */ /* 0x001fc800078e020f */
[C---:B------:R-:W-:Y:S01]  /*00b0*/  VIADD R3, R9.reuse, 0xffffffff ;  /* 0xffffffff09037836 */ /* 0x040fe20000000000 */
[----:B------:R-:W-:Y:S01]  /*00c0*/  ISETP.NE.AND P1, PT, R9, RZ, PT ;  /* 0x000000ff0900720c */ /* 0x000fe20003f25270 */
[----:B---3--:R-:W-:-:S03]  /*00d0*/  IMAD R5, R5, 0x6, R8 ;  /* 0x0000000605057824 */ /* 0x008fc600078e0208 */
[----:B----4-:R-:W-:Y:S02]  /*00e0*/  ISETP.LE.U32.OR P0, PT, R0, UR4, !P1 ;  /* 0x0000000400007c0c */ /* 0x010fe4000cf03470 */
[----:B------:R-:W-:Y:S01]  /*00f0*/  VIMNMX.U32 R10, PT, PT, R3, UR7, !PT ;  /* 0x00000007030a7c48 */ /* 0x000fe2000ffe0000 */
[----:B------:R-:W-:Y:S01]  /*0100*/  VIADD R5, R5, 0xffffffff ;  /* 0xffffffff05057836 */ /* 0x000fe20000000000 */
[----:B------:R-:W-:-:S04]  /*0110*/  ISETP.GE.U32.OR P0, PT, R3, R0, P0 ;  /* 0x000000000300720c */ /* 0x000fc80000706470 */
[C---:B------:R-:W-:Y:S02]  /*0120*/  VIMNMX.U32 R7, PT, PT, R5.reuse, R10, !PT ;  /* 0x0000000a05077248 */ /* 0x040fe40007fe0000 */
[----:B------:R-:W-:Y:S02]  /*0130*/  ISETP.LT.OR P0, PT, R5, RZ, P0 ;  /* 0x000000ff0500720c */ /* 0x000fe40000701670 */
[-C--:B------:R-:W-:Y:S02]  /*0140*/  ISETP.GE.U32.OR P2, PT, R7, R0.reuse, !P1 ;  /* 0x000000000700720c */ /* 0x080fe40004f46470 */
[C---:B------:R-:W-:Y:S02]  /*0150*/  ISETP.GE.U32.OR P3, PT, R5.reuse, R0, P0 ;  /* 0x000000000500720c */ /* 0x040fe40000766470 */
[----:B------:R-:W-:-:S11]  /*0160*/  ISETP.LT.OR P2, PT, R5, RZ, P2 ;  /* 0x000000ff0500720c */ /* 0x000fd60001741670 */
[----:B------:R-:W0:Y:S01]  /*0170*/  @!P3 LDC.64 R12, c[0x0][0x380] ;  /* 0x0000e000ff0cbb82 */ /* 0x000e220000000a00 */
[C-C-:B------:R-:W-:Y:S02]  /*0180*/  @!P3 IMAD R4, R0.reuse, UR4, R3.reuse ;  /* 0x000000040004bc24 */ /* 0x140fe4000f8e0203 */
[----:B------:R-:W-:Y:S02]  /*0190*/  @!P2 IMAD R11, R0, UR7, R3 ;  /* 0x00000007000bac24 */ /* 0x000fe4000f8e0203 */
[-CC-:B------:R-:W-:Y:S02]  /*01a0*/  @!P3 IMAD R17, R4, R0.reuse, R5.reuse ;  /* 0x000000000411b224 */ /* 0x180fe400078e0205 */
[----:B------:R-:W-:Y:S01]  /*01b0*/  @!P2 IMAD R11, R11, R0, R5 ;  /* 0x000000000b0ba224 */ /* 0x000fe200078e0205 */
[----:B------:R-:W1:Y:S01]  /*01c0*/  @!P2 LDC.64 R6, c[0x0][0x380] ;  /* 0x0000e000ff06ab82 */ /* 0x000e620000000a00 */
[----:B0-----:R-:W-:-:S05]  /*01d0*/  @!P3 IMAD.WIDE.U32 R16, R17, 0x4, R12 ;  /* 0x000000041110b825 */ /* 0x001fca00078e000c */
[----:B--2---:R-:W2:Y:S01]  /*01e0*/  @!P3 LDG.E R14, desc[UR10][R16.64] ;  /* 0x0000000a100eb981 */ /* 0x004ea2000c1e1900 */
[----:B-1----:R-:W-:-:S05]  /*01f0*/  @!P2 IMAD.WIDE.U32 R18, R11, 0x4, R6 ;  /* 0x000000040b12a825 */ /* 0x002fca00078e0006 */
[----:B------:R-:W3:Y:S01]  /*0200*/  @!P2 LDG.E R2, desc[UR10][R18.64] ;  /* 0x0000000a1202a981 */ /* 0x000ee2000c1e1900 */
[----:B------:R-:W-:-:S06]  /*0210*/  UIADD3 UR8, UPT, UPT, UR4, 0x2, URZ ;  /* 0x0000000204087890 */ /* 0x000fcc000fffe0ff */
[----:B------:R-:W-:Y:S01]  /*0220*/  VIMNMX.U32 R11, PT, PT, R3, UR8, !PT ;  /* 0x00000008030b7c48 */ /* 0x000fe2000ffe0000 */
[----:B------:R-:W0:Y:S03]  /*0230*/  S2UR UR6, SR_CgaCtaId ;  /* 0x00000000000679c3 */ /* 0x000e260000008800 */
[----:B------:R-:W-:Y:S02]  /*0240*/  VIMNMX.U32 R7, PT, PT, R5, R11, !PT ;  /* 0x0000000b05077248 */ /* 0x000fe40007fe0000 */
[----:B------:R-:W-:Y:S02]  /*0250*/  IADD3 R6, PT, PT, R0, -0x1, RZ ;  /* 0xffffffff00067810 */ /* 0x000fe40007ffe0ff */
[----:B------:R-:W-:Y:S02]  /*0260*/  ISETP.GE.U32.OR P2, PT, R7, R0, !P1 ;  /* 0x000000000700720c */ /* 0x000fe40004f46470 */
[----:B------:R-:W-:-:S02]  /*0270*/  ISETP.LE.U32.AND P4, PT, R6, UR4, PT ;  /* 0x0000000406007c0c */ /* 0x000fc4000bf83070 */
[C---:B------:R-:W-:Y:S02]  /*0280*/  ISETP.LT.OR P2, PT, R5.reuse, RZ, P2 ;  /* 0x000000ff0500720c */ /* 0x040fe40001741670 */
[----:B------:R-:W-:Y:S02]  /*0290*/  ISETP.NE.AND P4, PT, RZ, UR5, !P4 ;  /* 0x00000005ff007c0c */ /* 0x000fe4000e785270 */
[-C--:B------:R-:W-:Y:S02]  /*02a0*/  ISETP.GE.U32.AND P0, PT, R5, R6.reuse, PT ;  /* 0x000000060500720c */ /* 0x080fe40003f06070 */
[----:B------:R-:W-:Y:S01]  /*02b0*/  ISETP.GT.U32.AND P4, PT, R9, 0x1, P4 ;  /* 0x000000010900780c */ /* 0x000fe20002784070 */
[----:B------:R-:W-:Y:S01]  /*02c0*/  VIADD R4, R8, 0xfffffff9 ;  /* 0xfffffff908047836 */ /* 0x000fe20000000000 */
[----:B------:R-:W-:Y:S02]  /*02d0*/  ISETP.GT.AND P0, PT, R5, RZ, !P0 ;  /* 0x000000ff0500720c */ /* 0x000fe40004704270 */
[----:B------:R-:W-:-:S03]  /*02e0*/  ISETP.LT.U32.AND P4, PT, R3, R6, P4 ;  /* 0x000000060300720c */ /* 0x000fc60002781070 */
[----:B------:R-:W1:Y:S01]  /*02f0*/  @!P2 LDC.64 R12, c[0x0][0x380] ;  /* 0x0000e000ff0cab82 */ /* 0x000e620000000a00 */
[----:B------:R-:W-:Y:S01]  /*0300*/  UMOV UR5, 0x400 ;  /* 0x0000040000057882 */ /* 0x000fe20000000000 */
[----:B------:R-:W-:Y:S01]  /*0310*/  VIADDMNMX.U32 R4, R15, 0xfffffff9, R4, PT ;  /* 0xfffffff90f047846 */ /* 0x000fe20003800004 */
[----:B0-----:R-:W-:Y:S01]  /*0320*/  ULEA UR5, UR6, UR5, 0x18 ;  /* 0x0000000506057291 */ /* 0x001fe2000f8ec0ff */
[----:B------:R-:W-:-:S04]  /*0330*/  PLOP3.LUT P4, PT, P4, P0, PT, 0x80, 0x8 ;  /* 0x000000000008781c */ /* 0x000fc80002781070 */
[----:B------:R-:W-:Y:S02]  /*0340*/  ISETP.LT.U32.OR P4, PT, R4, -0x6, !P4 ;  /* 0xfffffffa0400780c */ /* 0x000fe40006781470 */
[----:B------:R-:W-:Y:S01]  /*0350*/  LEA R7, R15, UR5, 0x5 ;  /* 0x000000050f077c11 */ /* 0x000fe2000f8e28ff */
[----:B------:R-:W-:-:S03]  /*0360*/  @!P2 IMAD R15, R0, UR8, R3 ;  /* 0x00000008000fac24 */ /* 0x000fc6000f8e0203 */
[----:B------:R-:W-:Y:S01]  /*0370*/  LEA R7, R8, R7, 0x2 ;  /* 0x0000000708077211 */ /* 0x000fe200078e10ff */
[----:B------:R-:W-:Y:S01]  /*0380*/  @!P2 IMAD R15, R15, R0, R5 ;  /* 0x000000000f0fa224 */ /* 0x000fe200078e0205 */
[----:B------:R-:W-:Y:S03]  /*0390*/  BSSY.RECONVERGENT B0, `(.L_x_0) ;  /* 0x000000f000007945 */ /* 0x000fe60003800200 */
[----:B-1----:R-:W-:Y:S01]  /*03a0*/  @!P2 IMAD.WIDE.U32 R12, R15, 0x4, R12 ;  /* 0x000000040f0ca825 */ /* 0x002fe200078e000c */
[----:B--2---:R0:W-:Y:S03]  /*03b0*/  @!P3 STS [R7], R14 ;  /* 0x0000000e0700b388 */ /* 0x0041e60000000800 */
[----:B---3--:R-:W-:Y:S01]  /*03c0*/  IMAD.MOV.U32 R8, RZ, RZ, R2 ;  /* 0x000000ffff087224 */ /* 0x008fe200078e0002 */
[----:B------:R-:W-:Y:S06]  /*03d0*/  BAR.SYNC.DEFER_BLOCKING 0x0 ;  /* 0x0000000000007b1d */ /* 0x000fec0000010000 */
[----:B0-----:R-:W-:Y:S05]  /*03e0*/  @P4 BRA `(.L_x_1) ;  /* 0x0000000000244947 */ /* 0x001fea0003800000 */
[----:B------:R-:W0:Y:S01]  /*03f0*/  LDS R15, [R7+-0x4] ;  /* 0xfffffc00070f7984 */ /* 0x000e220000000800 */
[----:B------:R-:W1:Y:S01]  /*0400*/  LDC.64 R16, c[0x0][0x388] ;  /* 0x0000e200ff107b82 */ /* 0x000e620000000a00 */
[----:B------:R-:W0:Y:S01]  /*0410*/  LDCU.64 UR12, c[0x3][URZ] ;  /* 0x00c00000ff0c77ac */ /* 0x000e220008000a00 */
[----:B------:R-:W-:-:S04]  /*0420*/  IMAD R18, R0, UR4, R3 ;  /* 0x0000000400127c24 */ /* 0x000fc8000f8e0203 */
[----:B------:R-:W-:-:S04]  /*0430*/  IMAD R19, R18, R0, R5 ;  /* 0x0000000012137224 */ /* 0x000fc800078e0205 */
[----:B-1----:R-:W-:-:S04]  /*0440*/  IMAD.WIDE.U32 R16, R19, 0x4, R16 ;  /* 0x0000000413107825 */ /* 0x002fc800078e0010 */
[----:B0-----:R-:W-:-:S04]  /*0450*/  FMUL R15, R15, UR13 ;  /* 0x0000000d0f0f7c20 */ /* 0x001fc80008400000 */
[----:B------:R-:W-:-:S05]  /*0460*/  FFMA R15, R14, UR12, R15 ;  /* 0x0000000c0e0f7c23 */ /* 0x000fca000800000f */
[----:B------:R0:W-:Y:S02]  /*0470*/  STG.E desc[UR10][R16.64], R15 ;  /* 0x0000000f10007986 */ /* 0x0001e4000c10190a */
.L_x_1:
[----:B------:R-:W-:Y:S05]  /*0480*/  BSYNC.RECONVERGENT B0 ;  /* 0x0000000000007941 */ /* 0x000fea0003800200 */
.L_x_0:
[----:B------:R-:W-:Y:S06]  /*0490*/  BAR.SYNC.DEFER_BLOCKING 0x0 ;  /* 0x0000000000007b1d */ /* 0x000fec0000010000 */
[----:B------:R1:W2:Y:S01]  /*04a0*/  @!P2 LDG.E R8, desc[UR10][R12.64] ;  /* 0x0000000a0c08a981 */ /* 0x0002a2000c1e1900 */
[----:B------:R-:W-:Y:S01]  /*04b0*/  UIADD3 UR5, UPT, UPT, UR4, 0x3, URZ ;  /* 0x0000000304057890 */ /* 0x000fe2000fffe0ff */
[----:B------:R-:W-:Y:S01]  /*04c0*/  ISETP.GT.U32.AND P2, PT, R9, 0x1, PT ;  /* 0x000000010900780c */ /* 0x000fe20003f44070 */
[----:B------:R-:W-:Y:S01]  /*04d0*/  BSSY.RECONVERGENT B0, `(.L_x_2) ;  /* 0x0000019000007945 */ /* 0x000fe20003800200 */
[----:B------:R3:W-:Y:S01]  /*04e0*/  STS [R7], R2 ;  /* 0x0000000207007388 */ /* 0x0007e20000000800 */
[----:B------:R-:W-:Y:S02]  /*04f0*/  BAR.SYNC.DEFER_BLOCKING 0x0 ;  /* 0x0000000000007b1d */ /* 0x000fe40000010000 */
[----:B------:R-:W-:-:S02]  /*0500*/  VIMNMX.U32 R14, PT, PT, R3, UR5, !PT ;  /* 0x00000005030e7c48 */ /* 0x000fc4000ffe0000 */
[----:B------:R-:W-:Y:S02]  /*0510*/  ISETP.LT.U32.AND P4, PT, R10, R6, P2 ;  /* 0x000000060a00720c */ /* 0x000fe40001781070 */
[----:B0-----:R-:W-:Y:S02]  /*0520*/  VIMNMX.U32 R15, PT, PT, R5, R14, !PT ;  /* 0x0000000e050f7248 */ /* 0x001fe40007fe0000 */
[----:B------:R-:W-:Y:S02]  /*0530*/  PLOP3.LUT P4, PT, P4, P0, PT, 0x80, 0x8 ;  /* 0x000000000008781c */ /* 0x000fe40002781070 */
[----:B------:R-:W-:Y:S02]  /*0540*/  ISETP.GE.U32.OR P3, PT, R15, R0, !P1 ;  /* 0x000000000f00720c */ /* 0x000fe40004f66470 */
[----:B------:R-:W-:Y:S02]  /*0550*/  ISETP.LT.U32.OR P4, PT, R4, -0x6, !P4 ;  /* 0xfffffffa0400780c */ /* 0x000fe40006781470 */
[----:B------:R-:W-:-:S13]  /*0560*/  ISETP.LT.OR P3, PT, R5, RZ, P3 ;  /* 0x000000ff0500720c */ /* 0x000fda0001f61670 */
[----:B------:R-:W1:Y:S01]  /*0570*/  @!P3 LDC.64 R16, c[0x0][0x380] ;  /* 0x0000e000ff10bb82 */ /* 0x000e620000000a00 */
[----:B------:R-:W-:-:S04]  /*0580*/  @!P3 IMAD R9, R0, UR5, R3 ;  /* 0x000000050009bc24 */ /* 0x000fc8000f8e0203 */
[----:B------:R-:W-:-:S04]  /*0590*/  @!P3 IMAD R9, R9, R0, R5 ;  /* 0x000000000909b224 */ /* 0x000fc800078e0205 */
[----:B-1----:R-:W-:Y:S01]  /*05a0*/  @!P3 IMAD.WIDE.U32 R12, R9, 0x4, R16 ;  /* 0x00000004090cb825 */ /* 0x002fe200078e0010 */
[----:B--2---:R-:W-:Y:S01]  /*05b0*/  MOV R10, R8 ;  /* 0x00000008000a7202 */ /* 0x004fe20000000f00 */
[----:B---3--:R-:W-:Y:S06]  /*05c0*/  @P4 BRA `(.L_x_3) ;  /* 0x0000000000244947 */ /* 0x008fec0003800000 */
        /* <DEDUP_REMOVED lines=9> */
.L_x_3:
[----:B------:R-:W-:Y:S05]  /*0660*/  BSYNC.RECONVERGENT B0 ;  /* 0x0000000000007941 */ /* 0x000fea0003800200 */
.L_x_2:
[----:B------:R-:W-:Y:S06]  /*0670*/  BAR.SYNC.DEFER_BLOCKING 0x0 ;  /* 0x0000000000007b1d */ /* 0x000fec0000010000 */
[----:B------:R1:W2:Y:S01]  /*0680*/  @!P3 LDG.E R10, desc[UR10][R12.64] ;  /* 0x0000000a0c0ab981 */ /* 0x0002a2000c1e1900 */
[----:B------:R-:W-:Y:S01]  /*0690*/  UIADD3 UR6, UPT, UPT, UR4, 0x4, URZ ;  /* 0x0000000404067890 */ /* 0x000fe2000fffe0ff */
[----:B------:R-:W-:Y:S01]  /*06a0*/  ISETP.LT.U32.AND P4, PT, R11, R6, P2 ;  /* 0x000000060b00720c */ /* 0x000fe20001781070 */
[----:B------:R-:W-:Y:S01]  /*06b0*/  BSSY.RECONVERGENT B0, `(.L_x_4) ;  /* 0x0000018000007945 */ /* 0x000fe20003800200 */
[----:B------:R3:W-:Y:S01]  /*06c0*/  STS [R7], R8 ;  /* 0x0000000807007388 */ /* 0x0007e20000000800 */
[----:B------:R-:W-:Y:S02]  /*06d0*/  BAR.SYNC.DEFER_BLOCKING 0x0 ;  /* 0x0000000000007b1d */ /* 0x000fe40000010000 */
[----:B------:R-:W-:-:S02]  /*06e0*/  VIMNMX.U32 R2, PT, PT, R3, UR6, !PT ;  /* 0x0000000603027c48 */ /* 0x000fc4000ffe0000 */
[----:B------:R-:W-:Y:S02]  /*06f0*/  PLOP3.LUT P4, PT, P4, P0, PT, 0x80, 0x8 ;  /* 0x000000000008781c */ /* 0x000fe40002781070 */
[----:B0-----:R-:W-:Y:S02]  /*0700*/  VIMNMX.U32 R9, PT, PT, R5, R2, !PT ;  /* 0x0000000205097248 */ /* 0x001fe40007fe0000 */
[----:B------:R-:W-:Y:S02]  /*0710*/  ISETP.LT.U32.OR P4, PT, R4, -0x6, !P4 ;  /* 0xfffffffa0400780c */ /* 0x000fe40006781470 */
[----:B------:R-:W-:-:S04]  /*0720*/  ISETP.GE.U32.OR P3, PT, R9, R0, !P1 ;  /* 0x000000000900720c */ /* 0x000fc80004f66470 */
[----:B------:R-:W-:-:S13]  /*0730*/  ISETP.LT.OR P3, PT, R5, RZ, P3 ;  /* 0x000000ff0500720c */ /* 0x000fda0001f61670 */
[----:B------:R-:W1:Y:S01]  /*0740*/  @!P3 LDC.64 R16, c[0x0][0x380] ;  /* 0x0000e000ff10bb82 */ /* 0x000e620000000a00 */
[----:B------:R-:W-:-:S04]  /*0750*/  @!P3 IMAD R9, R0, UR6, R3 ;  /* 0x000000060009bc24 */ /* 0x000fc8000f8e0203 */
[----:B------:R-:W-:-:S04]  /*0760*/  @!P3 IMAD R9, R9, R0, R5 ;  /* 0x000000000909b224 */ /* 0x000fc800078e0205 */
[----:B-1----:R-:W-:-:S04]  /*0770*/  @!P3 IMAD.WIDE.U32 R12, R9, 0x4, R16 ;  /* 0x00000004090cb825 */ /* 0x002fc800078e0010 */
[----:B--2---:R-:W-:Y:S01]  /*0780*/  IMAD.MOV.U32 R16, RZ, RZ, R10 ;  /* 0x000000ffff107224 */ /* 0x004fe200078e000a */
        /* <DEDUP_REMOVED lines=10> */
.L_x_5:
[----:B------:R-:W-:Y:S05]  /*0830*/  BSYNC.RECONVERGENT B0 ;  /* 0x0000000000007941 */ /* 0x000fea0003800200 */
.L_x_4:
        /* <DEDUP_REMOVED lines=13> */
[----:B------:R-:W0:Y:S01]  /*0910*/  @!P3 LDC.64 R8, c[0x0][0x380] ;  /* 0x0000e000ff08bb82 */ /* 0x000e220000000a00 */
[----:B------:R-:W-:-:S04]  /*0920*/  @!P3 IMAD R14, R0, UR7, R3 ;  /* 0x00000007000ebc24 */ /* 0x000fc8000f8e0203 */
[----:B-1----:R-:W-:-:S04]  /*0930*/  @!P3 IMAD R13, R14, R0, R5 ;  /* 0x000000000e0db224 */ /* 0x002fc800078e0205 */
[----:B0-----:R-:W-:Y:S01]  /*0940*/  @!P3 IMAD.WIDE.U32 R8, R13, 0x4, R8 ;  /* 0x000000040d08b825 */ /* 0x001fe200078e0008 */
        /* <DEDUP_REMOVED lines=11> */
.L_x_7:
[----:B------:R-:W-:Y:S05]  /*0a00*/  BSYNC.RECONVERGENT B0 ;  /* 0x0000000000007941 */ /* 0x000fea0003800200 */
.L_x_6:
[----:B------:R-:W-:Y:S06]  /*0a10*/  BAR.SYNC.DEFER_BLOCKING 0x0 ;  /* 0x0000000000007b1d */ /* 0x000fec0000010000 */
[----:B------:R1:W5:Y:S01]  /*0a20*/  @!P3 LDG.E R14, desc[UR10][R8.64] ;  /* 0x0000000a080eb981 */ /* 0x000362000c1e1900 */
[----:B------:R-:W-:Y:S01]  /*0a30*/  ISETP.LT.U32.AND P3, PT, R2, R6, P2 ;  /* 0x000000060200720c */ /* 0x000fe20001761070 */
[----:B------:R-:W-:Y:S02]  /*0a40*/  BSSY.RECONVERGENT B0, `(.L_x_8) ;  /* 0x000000f000007945 */ /* 0x000fe40003800200 */
[----:B------:R1:W-:Y:S01]  /*0a50*/  STS [R7], R16 ;  /* 0x0000001007007388 */ /* 0x0003e20000000800 */
[----:B------:R-:W-:Y:S01]  /*0a60*/  BAR.SYNC.DEFER_BLOCKING 0x0 ;  /* 0x0000000000007b1d */ /* 0x000fe20000010000 */
[----:B------:R-:W-:-:S04]  /*0a70*/  PLOP3.LUT P3, PT, P3, P0, PT, 0x80, 0x8 ;  /* 0x000000000008781c */ /* 0x000fc80001f61070 */
[----:B------:R-:W-:-:S13]  /*0a80*/  ISETP.LT.U32.OR P3, PT, R4, -0x6, !P3 ;  /* 0xfffffffa0400780c */ /* 0x000fda0005f61470 */
[----:B-1----:R-:W-:Y:S05]  /*0a90*/  @P3 BRA `(.L_x_9) ;  /* 0x0000000000243947 */ /* 0x002fea0003800000 */
[----:B------:R-:W1:Y:S01]  /*0aa0*/  LDS R2, [R7+-0x4] ;  /* 0xfffffc0007027984 */ /* 0x000e620000000800 */
[----:B------:R-:W2:Y:S01]  /*0ab0*/  LDC.64 R8, c[0x0][0x388] ;  /* 0x0000e200ff087b82 */ /* 0x000ea20000000a00 */
[----:B------:R-:W1:Y:S01]  /*0ac0*/  LDCU.64 UR8, c[0x3][URZ] ;  /* 0x00c00000ff0877ac */ /* 0x000e620008000a00 */
[----:B------:R-:W-:-:S04]  /*0ad0*/  IMAD R10, R0, UR6, R3 ;  /* 0x00000006000a7c24 */ /* 0x000fc8000f8e0203 */
[----:B0-----:R-:W-:-:S04]  /*0ae0*/  IMAD R15, R10, R0, R5 ;  /* 0x000000000a0f7224 */ /* 0x001fc800078e0205 */
[----:B--2---:R-:W-:-:S04]  /*0af0*/  IMAD.WIDE.U32 R8, R15, 0x4, R8 ;  /* 0x000000040f087825 */ /* 0x004fc800078e0008 */
[----:B-1----:R-:W-:-:S04]  /*0b00*/  FMUL R13, R2, UR9 ;  /* 0x00000009020d7c20 */ /* 0x002fc80008400000 */
[----:B------:R-:W-:-:S05]  /*0b10*/  FFMA R13, R16, UR8, R13 ;  /* 0x00000008100d7c23 */ /* 0x000fca000800000d */
[----:B------:R1:W-:Y:S02]  /*0b20*/  STG.E desc[UR10][R8.64], R13 ;  /* 0x0000000d08007986 */ /* 0x0003e4000c10190a */
.L_x_9:
[----:B------:R-:W-:Y:S05]  /*0b30*/  BSYNC.RECONVERGENT B0 ;  /* 0x0000000000007941 */ /* 0x000fea0003800200 */
.L_x_8:
[----:B------:R-:W-:Y:S01]  /*0b40*/  UIADD3 UR4, UPT, UPT, UR4, 0x6, URZ ;  /* 0x0000000604047890 */ /* 0x000fe2000fffe0ff */
[----:B------:R-:W-:Y:S01]  /*0b50*/  BAR.SYNC.DEFER_BLOCKING 0x0 ;  /* 0x0000000000007b1d */ /* 0x000fe20000010000 */
[----:B-----5:R-:W-:-:S04]  /*0b60*/  MOV R10, R14 ;  /* 0x0000000e000a7202 */ /* 0x020fc80000000f00 */
[----:B-1----:R-:W-:-:S04]  /*0b70*/  VIMNMX3.U32 R9, R3, UR4, R5, !PT ;  /* 0x0000000403097c0f */ /* 0x002fc8000f800005 */
[----:B------:R-:W-:-:S04]  /*0b80*/  ISETP.GE.U32.OR P1, PT, R9, R0, !P1 ;  /* 0x000000000900720c */ /* 0x000fc80004f26470 */
[----:B------:R-:W-:Y:S02]  /*0b90*/  ISETP.LT.OR P1, PT, R5, RZ, P1 ;  /* 0x000000ff0500720c */ /* 0x000fe40000f21670 */
[----:B------:R-:W-:-:S11]  /*0ba0*/  ISETP.LT.U32.AND P2, PT, R11, R6, P2 ;  /* 0x000000060b00720c */ /* 0x000fd60001741070 */
[----:B------:R-:W1:Y:S01]  /*0bb0*/  @!P1 LDC.64 R8, c[0x0][0x380] ;  /* 0x0000e000ff089b82 */ /* 0x000e620000000a00 */
[----:B------:R-:W-:Y:S01]  /*0bc0*/  PLOP3.LUT P2, PT, P2, P0, PT, 0x80, 0x8 ;  /* 0x000000000008781c */ /* 0x000fe20001741070 */
[----:B------:R-:W-:-:S03]  /*0bd0*/  @!P1 IMAD R2, R0, UR4, R3 ;  /* 0x0000000400029c24 */ /* 0x000fc6000f8e0203 */
[----:B------:R-:W-:Y:S01]  /*0be0*/  ISETP.LT.U32.OR P2, PT, R4, -0x6, !P2 ;  /* 0xfffffffa0400780c */ /* 0x000fe20005741470 */
[----:B0-----:R-:W-:Y:S01]  /*0bf0*/  @!P1 IMAD R13, R2, R0, R5 ;  /* 0x00000000020d9224 */ /* 0x001fe200078e0205 */
[----:B------:R0:W-:Y:S01]  /*0c00*/  STS [R7], R14 ;  /* 0x0000000e07007388 */ /* 0x0001e20000000800 */
[----:B------:R-:W-:Y:S02]  /*0c10*/  BSSY.RECONVERGENT B0, `(.L_x_10) ;  /* 0x000000e000007945 */ /* 0x000fe40003800200 */
[----:B-1----:R-:W-:-:S05]  /*0c20*/  @!P1 IMAD.WIDE.U32 R8, R13, 0x4, R8 ;  /* 0x000000040d089825 */ /* 0x002fca00078e0008 */
[----:B------:R0:W5:Y:S01]  /*0c30*/  @!P1 LDG.E R10, desc[UR10][R8.64] ;  /* 0x0000000a080a9981 */ /* 0x000162000c1e1900 */
[----:B------:R-:W-:Y:S06]  /*0c40*/  BAR.SYNC.DEFER_BLOCKING 0x0 ;  /* 0x0000000000007b1d */ /* 0x000fec0000010000 */
[----:B------:R-:W-:Y:S05]  /*0c50*/  @P2 BRA `(.L_x_11) ;  /* 0x0000000000242947 */ /* 0x000fea0003800000 */
[----:B------:R-:W1:Y:S01]  /*0c60*/  LDS R2, [R7+-0x4] ;  /* 0xfffffc0007027984 */ /* 0x000e620000000800 */
[----:B0-----:R-:W0:Y:S01]  /*0c70*/  LDC.64 R8, c[0x0][0x388] ;  /* 0x0000e200ff087b82 */ /* 0x001e220000000a00 */
[----:B------:R-:W1:Y:S01]  /*0c80*/  LDCU.64 UR4, c[0x3][URZ] ;  /* 0x00c00000ff0477ac */ /* 0x000e620008000a00 */
[----:B------:R-:W-:-:S04]  /*0c90*/  IMAD R4, R0, UR7, R3 ;  /* 0x0000000700047c24 */ /* 0x000fc8000f8e0203 */
[----:B------:R-:W-:Y:S02]  /*0ca0*/  IMAD R11, R4, R0, R5 ;  /* 0x00000000040b7224 */ /* 0x000fe400078e0205 */
[----:B-1----:R-:W-:-:S04]  /*0cb0*/  FMUL R3, R2, UR5 ;  /* 0x0000000502037c20 */ /* 0x002fc80008400000 */
[----:B------:R-:W-:Y:S01]  /*0cc0*/  FFMA R5, R14, UR4, R3 ;  /* 0x000000040e057c23 */ /* 0x000fe20008000003 */
[----:B0-----:R-:W-:-:S05]  /*0cd0*/  IMAD.WIDE.U32 R2, R11, 0x4, R8 ;  /* 0x000000040b027825 */ /* 0x001fca00078e0008 */
[----:B------:R1:W-:Y:S02]  /*0ce0*/  STG.E desc[UR10][R2.64], R5 ;  /* 0x0000000502007986 */ /* 0x0003e4000c10190a */
.L_x_11:
[----:B------:R-:W-:Y:S05]  /*0cf0*/  BSYNC.RECONVERGENT B0 ;  /* 0x0000000000007941 */ /* 0x000fea0003800200 */
.L_x_10:
[----:B------:R-:W-:Y:S06]  /*0d00*/  BAR.SYNC.DEFER_BLOCKING 0x0 ;  /* 0x0000000000007b1d */ /* 0x000fec0000010000 */
[----:B-----5:R-:W-:Y:S01]  /*0d10*/  STS [R7], R10 ;  /* 0x0000000a07007388 */ /* 0x020fe20000000800 */
[----:B------:R-:W-:Y:S05]  /*0d20*/  EXIT ;  /* 0x000000000000794d */ /* 0x000fea0003800000 */
.L_x_12:
[----:B------:R-:W-:-:S00]  /*0d30*/  BRA `(.L_x_12) ;  /* 0xfffffffc00fc7947 */ /* 0x000fc0000383ffff */
[----:B------:R-:W-:-:S00]  /*0d40*/  NOP ;  /* 0x0000000000007918 */ /* 0x000fc00000000000 */
        /* <DEDUP_REMOVED lines=11> */
.L_x_13:


//--------------------- .nv.shared._Z14stencil_kernelPfS_j --------------------------
	.section	.nv.shared._Z14stencil_kernelPfS_j,"aw",@nobits
	.sectionflags	@""
	.align	4
.nv.shared._Z14stencil_kernelPfS_j:
	.zero		1280


//--------------------- .nv.shared.reserved.0     --------------------------
	.section	.nv.shared.reserved.0,"aw",@nobits
	.weak		__nv_reservedSMEM_offset_0_alias
	.size		__nv_reservedSMEM_offset_0_alias, 0, 64
	.other		__nv_reservedSMEM_offset_0_alias,@"STO_CUDA_RESERVED_SHARED STV_DEFAULT"
__nv_reservedSMEM_offset_0_alias:
	.zero		0
	.zero		64


//--------------------- .nv.constant0._Z14stencil_kernelPfS_j --------------------------
	.section	.nv.constant0._Z14stencil_kernelPfS_j,"a",@progbits
	.sectionflags	@""
	.align	4
.nv.constant0._Z14stencil_kernelPfS_j:
	.zero		916


//--------------------- SYMBOLS --------------------------

	.type		.nv.reservedSmem.offset0,@object
	.size		.nv.reservedSmem.offset0,0x4
	.type		.nv.reservedSmem.cap,@object
	.size		.nv.reservedSmem.cap,0x4
